//
// Generated by NVIDIA NVVM Compiler
//
// Compiler Build ID: CL-36424714
// Cuda compilation tools, release 13.0, V13.0.88
// Based on NVVM 20.0.0
//

.version 9.0
.target sm_100
.address_size 64

	// .globl	_Z9evolutionPcS_i

.visible .entry _Z9evolutionPcS_i(
	.param .u64 .ptr .align 1 _Z9evolutionPcS_i_param_0,
	.param .u64 .ptr .align 1 _Z9evolutionPcS_i_param_1,
	.param .u32 _Z9evolutionPcS_i_param_2
)
{
	.reg .pred 	%p<46>;
	.reg .b16 	%rs<15>;
	.reg .b32 	%r<67>;
	.reg .b64 	%rd<31>;

	ld.param.u64 	%rd3, [_Z9evolutionPcS_i_param_0];
	ld.param.u64 	%rd2, [_Z9evolutionPcS_i_param_1];
	ld.param.u32 	%r31, [_Z9evolutionPcS_i_param_2];
	cvta.to.global.u64 	%rd1, %rd3;
	mov.u32 	%r32, %ctaid.x;
	shl.b32 	%r33, %r32, 2;
	mov.u32 	%r34, %tid.x;
	add.s32 	%r1, %r33, %r34;
	mov.u32 	%r35, %ctaid.y;
	shl.b32 	%r36, %r35, 2;
	mov.u32 	%r37, %tid.y;
	add.s32 	%r38, %r36, %r37;
	mul.lo.s32 	%r3, %r31, %r1;
	add.s32 	%r4, %r3, %r38;
	setp.gt.s32 	%p5, %r1, 0;
	setp.le.s32 	%p6, %r1, %r31;
	and.pred  	%p1, %p5, %p6;
	not.pred 	%p7, %p1;
	setp.ge.s32 	%p8, %r38, %r31;
	mov.b32 	%r59, 0;
	or.pred  	%p9, %p7, %p8;
	@%p9 bra 	$L__BB0_2;
	sub.s32 	%r39, %r3, %r31;
	add.s32 	%r40, %r39, %r38;
	cvt.u64.u32 	%rd4, %r40;
	add.s64 	%rd5, %rd1, %rd4;
	ld.global.u8 	%rs4, [%rd5];
	setp.eq.s16 	%p10, %rs4, 49;
	selp.u32 	%r59, 1, 0, %p10;
$L__BB0_2:
	setp.ge.s32 	%p11, %r38, %r31;
	add.s32 	%r42, %r1, 1;
	setp.gt.s32 	%p12, %r1, -2;
	setp.lt.s32 	%p13, %r42, %r31;
	and.pred  	%p2, %p12, %p13;
	not.pred 	%p14, %p2;
	mov.b32 	%r60, 0;
	or.pred  	%p15, %p14, %p11;
	@%p15 bra 	$L__BB0_4;
	add.s32 	%r43, %r4, %r31;
	cvt.u64.u32 	%rd6, %r43;
	add.s64 	%rd7, %rd1, %rd6;
	ld.global.u8 	%rs5, [%rd7];
	setp.eq.s16 	%p16, %rs5, 49;
	selp.u32 	%r60, 1, 0, %p16;
$L__BB0_4:
	add.s32 	%r9, %r60, %r59;
	setp.gt.s32 	%p17, %r1, -1;
	setp.lt.s32 	%p18, %r1, %r31;
	and.pred  	%p3, %p17, %p18;
	setp.ne.s32 	%p19, %r38, 0;
	setp.le.s32 	%p20, %r38, %r31;
	and.pred  	%p4, %p19, %p20;
	and.pred  	%p21, %p3, %p4;
	mov.b32 	%r61, 0;
	not.pred 	%p22, %p21;
	@%p22 bra 	$L__BB0_6;
	add.s32 	%r45, %r4, -1;
	cvt.u64.u32 	%rd8, %r45;
	add.s64 	%rd9, %rd1, %rd8;
	ld.global.u8 	%rs6, [%rd9];
	setp.eq.s16 	%p23, %rs6, 49;
	selp.u32 	%r61, 1, 0, %p23;
$L__BB0_6:
	add.s32 	%r12, %r9, %r61;
	add.s32 	%r13, %r38, 1;
	setp.ge.s32 	%p24, %r13, %r31;
	not.pred 	%p25, %p3;
	mov.b32 	%r62, 0;
	or.pred  	%p26, %p25, %p24;
	@%p26 bra 	$L__BB0_8;
	cvt.u64.u32 	%rd10, %r3;
	cvt.u64.u32 	%rd11, %r38;
	add.s64 	%rd12, %rd10, %rd11;
	add.s64 	%rd13, %rd1, %rd12;
	ld.global.u8 	%rs7, [%rd13+1];
	setp.eq.s16 	%p27, %rs7, 49;
	selp.u32 	%r62, 1, 0, %p27;
$L__BB0_8:
	add.s32 	%r16, %r12, %r62;
	and.pred  	%p28, %p1, %p4;
	mov.b32 	%r63, 0;
	not.pred 	%p29, %p28;
	@%p29 bra 	$L__BB0_10;
	sub.s32 	%r48, %r3, %r31;
	add.s32 	%r49, %r38, %r48;
	add.s32 	%r50, %r49, -1;
	cvt.u64.u32 	%rd14, %r50;
	add.s64 	%rd15, %rd1, %rd14;
	ld.global.u8 	%rs8, [%rd15];
	setp.eq.s16 	%p30, %rs8, 49;
	selp.u32 	%r63, 1, 0, %p30;
$L__BB0_10:
	setp.ge.s32 	%p31, %r13, %r31;
	add.s32 	%r19, %r16, %r63;
	mov.b32 	%r64, 0;
	or.pred  	%p33, %p7, %p31;
	@%p33 bra 	$L__BB0_12;
	sub.s32 	%r52, %r3, %r31;
	cvt.u64.u32 	%rd16, %r52;
	cvt.u64.u32 	%rd17, %r38;
	add.s64 	%rd18, %rd16, %rd17;
	add.s64 	%rd19, %rd1, %rd18;
	ld.global.u8 	%rs9, [%rd19+1];
	setp.eq.s16 	%p34, %rs9, 49;
	selp.u32 	%r64, 1, 0, %p34;
$L__BB0_12:
	add.s32 	%r22, %r19, %r64;
	and.pred  	%p35, %p2, %p4;
	mov.b32 	%r65, 0;
	not.pred 	%p36, %p35;
	@%p36 bra 	$L__BB0_14;
	add.s32 	%r54, %r3, %r31;
	add.s32 	%r55, %r38, %r54;
	add.s32 	%r56, %r55, -1;
	cvt.u64.u32 	%rd20, %r56;
	add.s64 	%rd21, %rd1, %rd20;
	ld.global.u8 	%rs10, [%rd21];
	setp.eq.s16 	%p37, %rs10, 49;
	selp.u32 	%r65, 1, 0, %p37;
$L__BB0_14:
	setp.ge.s32 	%p38, %r13, %r31;
	add.s32 	%r25, %r22, %r65;
	not.pred 	%p39, %p2;
	mov.b32 	%r66, 0;
	or.pred  	%p40, %p39, %p38;
	@%p40 bra 	$L__BB0_16;
	add.s32 	%r58, %r3, %r31;
	cvt.u64.u32 	%rd22, %r58;
	cvt.u64.u32 	%rd23, %r38;
	add.s64 	%rd24, %rd22, %rd23;
	add.s64 	%rd25, %rd1, %rd24;
	ld.global.u8 	%rs11, [%rd25+1];
	setp.eq.s16 	%p41, %rs11, 49;
	selp.u32 	%r66, 1, 0, %p41;
$L__BB0_16:
	add.s32 	%r28, %r25, %r66;
	cvt.s64.s32 	%rd26, %r4;
	add.s64 	%rd27, %rd1, %rd26;
	ld.global.u8 	%rs12, [%rd27];
	setp.ne.s16 	%p42, %rs12, 49;
	@%p42 bra 	$L__BB0_19;
	setp.lt.u32 	%p44, %r28, 2;
	mov.b16 	%rs14, 48;
	@%p44 bra 	$L__BB0_20;
	setp.lt.u32 	%p45, %r28, 4;
	selp.b16 	%rs14, 49, 48, %p45;
	bra.uni 	$L__BB0_20;
$L__BB0_19:
	setp.eq.s32 	%p43, %r28, 3;
	selp.b16 	%rs14, 49, 48, %p43;
$L__BB0_20:
	cvta.to.global.u64 	%rd29, %rd2;
	add.s64 	%rd30, %rd29, %rd26;
	st.global.u8 	[%rd30], %rs14;
	ret;

}


// ===== COMPILED SASS (sm_100) =====

	.target	sm_100

	.elftype	@"ET_EXEC"


//--------------------- .note.nv.tkinfo           --------------------------
	.section	.note.nv.tkinfo,"",@"SHT_NOTE"
	.sectionflags	@"SHF_NOTE_NV_TKINFO"
	.tkinfo
        /*0018*/ 	.word	0x00000002
        /*0030*/ 	.string	""
        /*0030*/ 	.string	"ptxas"
        /*0030*/ 	.string	"Cuda compilation tools, release 13.0, V13.0.88"
        /*0030*/ 	.string	"Build cuda_13.0.r13.0/compiler.36424714_0"
        /*0030*/ 	.string	"-arch sm_100 -m 64 "



//--------------------- .note.nv.cuinfo           --------------------------
	.section	.note.nv.cuinfo,"",@"SHT_NOTE"
	.sectionflags	@"SHF_NOTE_NV_CUINFO"
        /*0018*/ 	.short	0x0002
        /*001a*/ 	.short	0x0064
        /*001c*/ 	.short	0x0082
	.zero		2


//--------------------- .nv.info                  --------------------------
	.section	.nv.info,"",@"SHT_CUDA_INFO"
	.align	4


	//----- nvinfo : EIATTR_REGCOUNT
	.align		4
        /*0000*/ 	.byte	0x04, 0x2f
        /*0002*/ 	.short	(.L_1 - .L_0)
	.align		4
.L_0:
        /*0004*/ 	.word	index@(_Z9evolutionPcS_i)
        /*0008*/ 	.word	0x00000016


	//----- nvinfo : EIATTR_FRAME_SIZE
	.align		4
.L_1:
        /*000c*/ 	.byte	0x04, 0x11
        /*000e*/ 	.short	(.L_3 - .L_2)
	.align		4
.L_2:
        /*0010*/ 	.word	index@(_Z9evolutionPcS_i)
        /*0014*/ 	.word	0x00000000


	//----- nvinfo : EIATTR_MIN_STACK_SIZE
	.align		4
.L_3:
        /*0018*/ 	.byte	0x04, 0x12
        /*001a*/ 	.short	(.L_5 - .L_4)
	.align		4
.L_4:
        /*001c*/ 	.word	index@(_Z9evolutionPcS_i)
        /*0020*/ 	.word	0x00000000
.L_5:


//--------------------- .nv.compat                --------------------------
	.section	.nv.compat,"",@"SHT_CUDA_COMPAT_INFO"
	.align	4
        /*0000*/ 	.byte	0x02, 0x09, 0x00, 0x00, 0x02, 0x02, 0x01, 0x00, 0x02, 0x05, 0x05, 0x00, 0x03, 0x07, 0x01, 0x01
        /*0010*/ 	.byte	0x02, 0x03, 0x00, 0x00, 0x02, 0x06, 0x01, 0x00, 0x04, 0x0b, 0x08, 0x00, 0x09, 0x00, 0x00, 0x00
        /*0020*/ 	.byte	0x00, 0x00, 0x00, 0x00


//--------------------- .nv.info._Z9evolutionPcS_i --------------------------
	.section	.nv.info._Z9evolutionPcS_i,"",@"SHT_CUDA_INFO"
	.sectionflags	@""
	.align	4


	//----- nvinfo : EIATTR_CUDA_API_VERSION
	.align		4
        /*0000*/ 	.byte	0x04, 0x37
        /*0002*/ 	.short	(.L_7 - .L_6)
.L_6:
        /*0004*/ 	.word	0x00000082


	//----- nvinfo : EIATTR_KPARAM_INFO
	.align		4
.L_7:
        /*0008*/ 	.byte	0x04, 0x17
        /*000a*/ 	.short	(.L_9 - .L_8)
.L_8:
        /*000c*/ 	.word	0x00000000
        /*0010*/ 	.short	0x0002
        /*0012*/ 	.short	0x0010
        /*0014*/ 	.byte	0x00, 0xf0, 0x11, 0x00


	//----- nvinfo : EIATTR_KPARAM_INFO
	.align		4
.L_9:
        /*0018*/ 	.byte	0x04, 0x17
        /*001a*/ 	.short	(.L_11 - .L_10)
.L_10:
        /*001c*/ 	.word	0x00000000
        /*0020*/ 	.short	0x0001
        /*0022*/ 	.short	0x0008
        /*0024*/ 	.byte	0x00, 0xf5, 0x21, 0x00


	//----- nvinfo : EIATTR_KPARAM_INFO
	.align		4
.L_11:
        /*0028*/ 	.byte	0x04, 0x17
        /*002a*/ 	.short	(.L_13 - .L_12)
.L_12:
        /*002c*/ 	.word	0x00000000
        /*0030*/ 	.short	0x0000
        /*0032*/ 	.short	0x0000
        /*0034*/ 	.byte	0x00, 0xf5, 0x21, 0x00


	//----- nvinfo : EIATTR_SPARSE_MMA_MASK
	.align		4
.L_13:
        /*0038*/ 	.byte	0x03, 0x50
        /*003a*/ 	.short	0x0000


	//----- nvinfo : EIATTR_MAXREG_COUNT
	.align		4
        /*003c*/ 	.byte	0x03, 0x1b
        /*003e*/ 	.short	0x00ff


	//----- nvinfo : EIATTR_MERCURY_ISA_VERSION
	.align		4
        /*0040*/ 	.byte	0x03, 0x5f
        /*0042*/ 	.short	0x0101


	//----- nvinfo : EIATTR_VRC_CTA_INIT_COUNT
	.align		4
        /*0044*/ 	.byte	0x02, 0x4a
	.zero		1
	.zero		1


	//----- nvinfo : EIATTR_EXIT_INSTR_OFFSETS
	.align		4
        /*0048*/ 	.byte	0x04, 0x1c
        /*004a*/ 	.short	(.L_15 - .L_14)


	//   ....[0]....
.L_14:
        /*004c*/ 	.word	0x00000790


	//----- nvinfo : EIATTR_CRS_STACK_SIZE
	.align		4
.L_15:
        /*0050*/ 	.byte	0x04, 0x1e
        /*0052*/ 	.short	(.L_17 - .L_16)
.L_16:
        /*0054*/ 	.word	0x00000000


	//----- nvinfo : EIATTR_CBANK_PARAM_SIZE
	.align		4
.L_17:
        /*0058*/ 	.byte	0x03, 0x19
        /*005a*/ 	.short	0x0014


	//----- nvinfo : EIATTR_PARAM_CBANK
	.align		4
        /*005c*/ 	.byte	0x04, 0x0a
        /*005e*/ 	.short	(.L_19 - .L_18)
	.align		4
.L_18:
        /*0060*/ 	.word	index@(.nv.constant0._Z9evolutionPcS_i)
        /*0064*/ 	.short	0x0380
        /*0066*/ 	.short	0x0014


	//----- nvinfo : EIATTR_SW_WAR
	.align		4
.L_19:
        /*0068*/ 	.byte	0x04, 0x36
        /*006a*/ 	.short	(.L_21 - .L_20)
.L_20:
        /*006c*/ 	.word	0x00000008
.L_21:


//--------------------- .nv.callgraph             --------------------------
	.section	.nv.callgraph,"",@"SHT_CUDA_CALLGRAPH"
	.align	4
	.sectionentsize	8
	.align		4
        /*0000*/ 	.word	0x00000000
	.align		4
        /*0004*/ 	.word	0xffffffff
	.align		4
        /*0008*/ 	.word	0x00000000
	.align		4
        /*000c*/ 	.word	0xfffffffe
	.align		4
        /*0010*/ 	.word	0x00000000
	.align		4
        /*0014*/ 	.word	0xfffffffd
	.align		4
        /*0018*/ 	.word	0x00000000
	.align		4
        /*001c*/ 	.word	0xfffffffc


//--------------------- .text._Z9evolutionPcS_i   --------------------------
	.section	.text._Z9evolutionPcS_i,"ax",@progbits
	.align	128
        .global         _Z9evolutionPcS_i
        .type           _Z9evolutionPcS_i,@function
        .size           _Z9evolutionPcS_i,(.L_x_4 - _Z9evolutionPcS_i)
        .other          _Z9evolutionPcS_i,@"STO_CUDA_ENTRY STV_DEFAULT"
_Z9evolutionPcS_i:
.text._Z9evolutionPcS_i:
[----:B------:R-:W-:Y:S01]  /*0000*/  LDC R1, c[0x0][0x37c] ;  /* 0x0000df00ff017b82 */ /* 0x000fe20000000800 */
[----:B------:R-:W0:Y:S01]  /*0010*/  S2R R0, SR_CTAID.X ;  /* 0x0000000000007919 */ /* 0x000e220000002500 */
[----:B------:R-:W1:Y:S01]  /*0020*/  LDCU UR6, c[0x0][0x390] ;  /* 0x00007200ff0677ac */ /* 0x000e620008000800 */
[----:B------:R-:W0:Y:S01]  /*0030*/  S2R R3, SR_TID.X ;  /* 0x0000000000037919 */ /* 0x000e220000002100 */
[----:B------:R-:W2:Y:S01]  /*0040*/  LDCU.64 UR8, c[0x0][0x380] ;  /* 0x00007000ff0877ac */ /* 0x000ea20008000a00 */
[----:B------:R-:W3:Y:S01]  /*0050*/  S2R R9, SR_CTAID.Y ;  /* 0x0000000000097919 */ /* 0x000ee20000002600 */
[----:B------:R-:W4:Y:S01]  /*0060*/  LDCU.64 UR4, c[0x0][0x358] ;  /* 0x00006b00ff0477ac */ /* 0x000f220008000a00 */
[----:B------:R-:W3:Y:S01]  /*0070*/  S2R R2, SR_TID.Y ;  /* 0x0000000000027919 */ /* 0x000ee20000002200 */
[----:B0-----:R-:W-:-:S04]  /*0080*/  IMAD R0, R0, 0x4, R3 ;  /* 0x0000000400007824 */ /* 0x001fc800078e0203 */
[C---:B-1----:R-:W-:Y:S01]  /*0090*/  IMAD R10, R0.reuse, UR6, RZ ;  /* 0x00000006000a7c24 */ /* 0x042fe2000f8e02ff */
[C---:B------:R-:W-:Y:S01]  /*00a0*/  ISETP.GE.AND P0, PT, R0.reuse, UR6, PT ;  /* 0x0000000600007c0c */ /* 0x040fe2000bf06270 */
[C---:B------:R-:W-:Y:S01]  /*00b0*/  VIADD R3, R0.reuse, 0x1 ;  /* 0x0000000100037836 */ /* 0x040fe20000000000 */
[C---:B------:R-:W-:Y:S01]  /*00c0*/  ISETP.GT.AND P2, PT, R0.reuse, UR6, PT ;  /* 0x0000000600007c0c */ /* 0x040fe2000bf44270 */
[----:B---3--:R-:W-:Y:S01]  /*00d0*/  IMAD R9, R9, 0x4, R2 ;  /* 0x0000000409097824 */ /* 0x008fe200078e0202 */
[C---:B------:R-:W-:Y:S02]  /*00e0*/  ISETP.GT.AND P1, PT, R0.reuse, -0x1, !P0 ;  /* 0xffffffff0000780c */ /* 0x040fe40004724270 */
[----:B------:R-:W-:Y:S01]  /*00f0*/  ISETP.GT.AND P2, PT, R0, RZ, !P2 ;  /* 0x000000ff0000720c */ /* 0x000fe20005744270 */
[----:B------:R-:W-:Y:S01]  /*0100*/  VIADD R8, R9, 0x1 ;  /* 0x0000000109087836 */ /* 0x000fe20000000000 */
[----:B------:R-:W-:Y:S02]  /*0110*/  P2R R16, PR, RZ, 0x2 ;  /* 0x00000002ff107803 */ /* 0x000fe40000000000 */
[----:B------:R-:W-:-:S02]  /*0120*/  ISETP.GE.AND P4, PT, R3, UR6, PT ;  /* 0x0000000603007c0c */ /* 0x000fc4000bf86270 */
[C---:B------:R-:W-:Y:S02]  /*0130*/  ISETP.GE.OR P3, PT, R8.reuse, UR6, !P1 ;  /* 0x0000000608007c0c */ /* 0x040fe4000cf66670 */
[----:B------:R-:W-:Y:S02]  /*0140*/  ISETP.GE.OR P1, PT, R8, UR6, !P2 ;  /* 0x0000000608007c0c */ /* 0x000fe4000d726670 */
[----:B------:R-:W-:-:S09]  /*0150*/  ISETP.GT.AND P4, PT, R0, -0x2, !P4 ;  /* 0xfffffffe0000780c */ /* 0x000fd20006784270 */
[----:B------:R-:W0:Y:S02]  /*0160*/  @!P3 LDC.64 R6, c[0x0][0x380] ;  /* 0x0000e000ff06bb82 */ /* 0x000e240000000a00 */
[----:B------:R-:W-:-:S06]  /*0170*/  @!P1 VIADD R2, R10, -UR6 ;  /* 0x800000060a029c36 */ /* 0x000fcc0008000000 */
[----:B------:R-:W1:Y:S01]  /*0180*/  @!P1 LDC.64 R4, c[0x0][0x380] ;  /* 0x0000e000ff049b82 */ /* 0x000e620000000a00 */
[----:B0-----:R-:W-:-:S04]  /*0190*/  @!P3 IADD3 R6, P0, P5, R10, R6, R9 ;  /* 0x000000060a06b210 */ /* 0x001fc80007d1e009 */
[----:B------:R-:W-:Y:S02]  /*01a0*/  @!P3 IADD3.X R7, PT, PT, RZ, R7, RZ, P0, P5 ;  /* 0x00000007ff07b210 */ /* 0x000fe400007ea4ff */
[----:B-1----:R-:W-:Y:S01]  /*01b0*/  @!P1 IADD3 R2, P0, P5, R2, R4, R9 ;  /* 0x0000000402029210 */ /* 0x002fe20007d1e009 */
[----:B------:R-:W-:-:S03]  /*01c0*/  IMAD.MOV.U32 R0, RZ, RZ, RZ ;  /* 0x000000ffff007224 */ /* 0x000fc600078e00ff */
[----:B----4-:R0:W3:Y:S01]  /*01d0*/  @!P3 LDG.E.U8 R7, desc[UR4][R6.64+0x1] ;  /* 0x000001040607b981 */ /* 0x0100e2000c1e1100 */
[----:B------:R-:W-:Y:S02]  /*01e0*/  @!P1 IADD3.X R3, PT, PT, RZ, R5, RZ, P0, P5 ;  /* 0x00000005ff039210 */ /* 0x000fe400007ea4ff */
[----:B------:R-:W-:Y:S01]  /*01f0*/  ISETP.GE.OR P0, PT, R8, UR6, !P4 ;  /* 0x0000000608007c0c */ /* 0x000fe2000e706670 */
[----:B------:R-:W-:Y:S02]  /*0200*/  IMAD.MOV.U32 R11, RZ, RZ, RZ ;  /* 0x000000ffff0b7224 */ /* 0x000fe400078e00ff */
[----:B------:R-:W4:Y:S10]  /*0210*/  @!P1 LDG.E.U8 R2, desc[UR4][R2.64+0x1] ;  /* 0x0000010402029981 */ /* 0x000f34000c1e1100 */
[----:B------:R-:W1:Y:S01]  /*0220*/  @!P0 LDC.64 R12, c[0x0][0x380] ;  /* 0x0000e000ff0c8b82 */ /* 0x000e620000000a00 */
[----:B------:R-:W-:-:S05]  /*0230*/  @!P0 VIADD R4, R10, UR6 ;  /* 0x000000060a048c36 */ /* 0x000fca0008000000 */
[----:B-1----:R-:W-:-:S04]  /*0240*/  @!P0 IADD3 R4, P5, P6, R4, R12, R9 ;  /* 0x0000000c04048210 */ /* 0x002fc80007ebe009 */
[----:B------:R-:W-:Y:S02]  /*0250*/  @!P0 IADD3.X R5, PT, PT, RZ, R13, RZ, P5, P6 ;  /* 0x0000000dff058210 */ /* 0x000fe40002fec4ff */
[C---:B------:R-:W-:Y:S01]  /*0260*/  ISETP.GE.OR P5, PT, R9.reuse, UR6, !P2 ;  /* 0x0000000609007c0c */ /* 0x040fe2000d7a6670 */
[C-C-:B------:R-:W-:Y:S02]  /*0270*/  IMAD.IADD R8, R9.reuse, 0x1, R10.reuse ;  /* 0x0000000109087824 */ /* 0x140fe400078e020a */
[----:B------:R-:W5:Y:S10]  /*0280*/  @!P0 LDG.E.U8 R4, desc[UR4][R4.64+0x1] ;  /* 0x0000010404048981 */ /* 0x000f74000c1e1100 */
[----:B------:R-:W-:-:S04]  /*0290*/  @!P5 IADD3 R12, PT, PT, R9, -UR6, R10 ;  /* 0x80000006090cdc10 */ /* 0x000fc8000fffe00a */
[----:B--2---:R-:W-:-:S05]  /*02a0*/  @!P5 IADD3 R12, P6, PT, R12, UR8, RZ ;  /* 0x000000080c0cdc10 */ /* 0x004fca000ffde0ff */
[----:B------:R-:W-:-:S05]  /*02b0*/  @!P5 IMAD.X R13, RZ, RZ, UR9, P6 ;  /* 0x00000009ff0dde24 */ /* 0x000fca000b0e06ff */
[----:B------:R-:W2:Y:S02]  /*02c0*/  @!P5 LDG.E.U8 R12, desc[UR4][R12.64] ;  /* 0x000000040c0cd981 */ /* 0x000ea4000c1e1100 */
[----:B--2---:R-:W-:-:S04]  /*02d0*/  @!P5 ISETP.NE.AND P6, PT, R12, 0x31, PT ;  /* 0x000000310c00d80c */ /* 0x004fc80003fc5270 */
[----:B------:R-:W-:Y:S02]  /*02e0*/  @!P5 SEL R0, RZ, 0x1, P6 ;  /* 0x00000001ff00d807 */ /* 0x000fe40003000000 */
[----:B------:R-:W-:-:S13]  /*02f0*/  ISETP.GE.OR P5, PT, R9, UR6, !P4 ;  /* 0x0000000609007c0c */ /* 0x000fda000e7a6670 */
[----:B------:R-:W1:Y:S01]  /*0300*/  @!P5 LDC.64 R14, c[0x0][0x380] ;  /* 0x0000e000ff0edb82 */ /* 0x000e620000000a00 */
[----:B------:R-:W-:-:S05]  /*0310*/  @!P5 VIADD R19, R8, UR6 ;  /* 0x000000060813dc36 */ /* 0x000fca0008000000 */
[----:B-1----:R-:W-:-:S05]  /*0320*/  @!P5 IADD3 R18, P6, PT, R19, R14, RZ ;  /* 0x0000000e1312d210 */ /* 0x002fca0007fde0ff */
[----:B------:R-:W-:-:S05]  /*0330*/  @!P5 IMAD.X R19, RZ, RZ, R15, P6 ;  /* 0x000000ffff13d224 */ /* 0x000fca00030e060f */
[----:B------:R-:W2:Y:S02]  /*0340*/  @!P5 LDG.E.U8 R18, desc[UR4][R18.64] ;  /* 0x000000041212d981 */ /* 0x000ea4000c1e1100 */
[----:B--2---:R-:W-:-:S04]  /*0350*/  @!P5 ISETP.NE.AND P6, PT, R18, 0x31, PT ;  /* 0x000000311200d80c */ /* 0x004fc80003fc5270 */
[----:B------:R-:W-:Y:S02]  /*0360*/  @!P5 SEL R11, RZ, 0x1, P6 ;  /* 0x00000001ff0bd807 */ /* 0x000fe40003000000 */
[C---:B------:R-:W-:Y:S02]  /*0370*/  ISETP.GT.AND P5, PT, R9.reuse, UR6, PT ;  /* 0x0000000609007c0c */ /* 0x040fe4000bfa4270 */
[----:B------:R-:W-:Y:S02]  /*0380*/  ISETP.NE.AND P6, PT, R16, RZ, PT ;  /* 0x000000ff1000720c */ /* 0x000fe40003fc5270 */
[----:B------:R-:W-:-:S04]  /*0390*/  ISETP.NE.AND P5, PT, R9, RZ, !P5 ;  /* 0x000000ff0900720c */ /* 0x000fc80006fa5270 */
[----:B------:R-:W-:Y:S02]  /*03a0*/  PLOP3.LUT P6, PT, P6, P5, PT, 0x80, 0x8 ;  /* 0x000000000008781c */ /* 0x000fe400037cb070 */
[----:B------:R-:W-:Y:S02]  /*03b0*/  PLOP3.LUT P2, PT, P2, P5, PT, 0x80, 0x8 ;  /* 0x000000000008781c */ /* 0x000fe4000174b070 */
[----:B------:R-:W-:-:S09]  /*03c0*/  PLOP3.LUT P4, PT, P4, P5, PT, 0x80, 0x8 ;  /* 0x000000000008781c */ /* 0x000fd2000278b070 */
[----:B------:R-:W1:Y:S01]  /*03d0*/  @P6 LDC.64 R16, c[0x0][0x380] ;  /* 0x0000e000ff106b82 */ /* 0x000e620000000a00 */
[----:B------:R-:W-:Y:S01]  /*03e0*/  @P6 VIADD R19, R8, 0xffffffff ;  /* 0xffffffff08136836 */ /* 0x000fe20000000000 */
[C-C-:B------:R-:W-:Y:S02]  /*03f0*/  @P2 IADD3 R18, PT, PT, R9.reuse, -UR6, R10.reuse ;  /* 0x8000000609122c10 */ /* 0x140fe4000fffe00a */
[----:B------:R-:W-:-:S04]  /*0400*/  @P4 IADD3 R9, PT, PT, R9, UR6, R10 ;  /* 0x0000000609094c10 */ /* 0x000fc8000fffe00a */
[----:B------:R-:W2:Y:S08]  /*0410*/  @P2 LDC.64 R14, c[0x0][0x380] ;  /* 0x0000e000ff0e2b82 */ /* 0x000eb00000000a00 */
[----:B------:R-:W0:Y:S01]  /*0420*/  @P4 LDC.64 R12, c[0x0][0x380] ;  /* 0x0000e000ff0c4b82 */ /* 0x000e220000000a00 */
[----:B------:R-:W-:Y:S01]  /*0430*/  @P4 VIADD R9, R9, 0xffffffff ;  /* 0xffffffff09094836 */ /* 0x000fe20000000000 */
[----:B-1----:R-:W-:Y:S01]  /*0440*/  @P6 IADD3 R16, P5, PT, R19, R16, RZ ;  /* 0x0000001013106210 */ /* 0x002fe20007fbe0ff */
[----:B------:R-:W-:-:S04]  /*0450*/  @P2 VIADD R19, R18, 0xffffffff ;  /* 0xffffffff12132836 */ /* 0x000fc80000000000 */
[----:B------:R-:W-:Y:S01]  /*0460*/  @P6 IMAD.X R17, RZ, RZ, R17, P5 ;  /* 0x000000ffff116224 */ /* 0x000fe200028e0611 */
[----:B--2---:R-:W-:-:S04]  /*0470*/  @P2 IADD3 R14, P5, PT, R19, R14, RZ ;  /* 0x0000000e130e2210 */ /* 0x004fc80007fbe0ff */
[----:B------:R-:W2:Y:S01]  /*0480*/  @P6 LDG.E.U8 R16, desc[UR4][R16.64] ;  /* 0x0000000410106981 */ /* 0x000ea2000c1e1100 */
[----:B------:R-:W-:Y:S01]  /*0490*/  @P2 IMAD.X R15, RZ, RZ, R15, P5 ;  /* 0x000000ffff0f2224 */ /* 0x000fe200028e060f */
[----:B0-----:R-:W-:-:S04]  /*04a0*/  @P4 IADD3 R12, P5, PT, R9, R12, RZ ;  /* 0x0000000c090c4210 */ /* 0x001fc80007fbe0ff */
[----:B------:R-:W4:Y:S01]  /*04b0*/  @P2 LDG.E.U8 R14, desc[UR4][R14.64] ;  /* 0x000000040e0e2981 */ /* 0x000f22000c1e1100 */
[----:B------:R-:W-:Y:S01]  /*04c0*/  SHF.R.S32.HI R9, RZ, 0x1f, R8 ;  /* 0x0000001fff097819 */ /* 0x000fe20000011408 */
[----:B------:R-:W-:Y:S01]  /*04d0*/  @P4 IMAD.X R13, RZ, RZ, R13, P5 ;  /* 0x000000ffff0d4224 */ /* 0x000fe200028e060d */
[----:B------:R-:W-:-:S04]  /*04e0*/  IADD3 R18, P5, PT, R8, UR8, RZ ;  /* 0x0000000808127c10 */ /* 0x000fc8000ffbe0ff */
[----:B------:R-:W-:Y:S01]  /*04f0*/  IADD3.X R19, PT, PT, R9, UR9, RZ, P5, !PT ;  /* 0x0000000909137c10 */ /* 0x000fe2000affe4ff */
[----:B------:R-:W5:Y:S04]  /*0500*/  @P4 LDG.E.U8 R12, desc[UR4][R12.64] ;  /* 0x000000040c0c4981 */ /* 0x000f68000c1e1100 */
[----:B------:R-:W5:Y:S01]  /*0510*/  LDG.E.U8 R18, desc[UR4][R18.64] ;  /* 0x0000000412127981 */ /* 0x000f62000c1e1100 */
[----:B------:R-:W-:Y:S02]  /*0520*/  IMAD.MOV.U32 R6, RZ, RZ, RZ ;  /* 0x000000ffff067224 */ /* 0x000fe400078e00ff */
[----:B------:R-:W-:Y:S01]  /*0530*/  IMAD.MOV.U32 R10, RZ, RZ, RZ ;  /* 0x000000ffff0a7224 */ /* 0x000fe200078e00ff */
[----:B------:R-:W-:Y:S01]  /*0540*/  BSSY.RECONVERGENT B0, `(.L_x_0) ;  /* 0x0000020000007945 */ /* 0x000fe20003800200 */
[----:B--2---:R-:W-:-:S04]  /*0550*/  @P6 ISETP.NE.AND P5, PT, R16, 0x31, PT ;  /* 0x000000311000680c */ /* 0x004fc80003fa5270 */
[----:B------:R-:W-:Y:S02]  /*0560*/  @P6 SEL R6, RZ, 0x1, P5 ;  /* 0x00000001ff066807 */ /* 0x000fe40002800000 */
[----:B---3--:R-:W-:Y:S02]  /*0570*/  @!P3 ISETP.NE.AND P5, PT, R7, 0x31, PT ;  /* 0x000000310700b80c */ /* 0x008fe40003fa5270 */
[----:B----4-:R-:W-:Y:S01]  /*0580*/  @P2 ISETP.NE.AND P6, PT, R14, 0x31, PT ;  /* 0x000000310e00280c */ /* 0x010fe20003fc5270 */
[----:B------:R-:W-:Y:S01]  /*0590*/  IMAD.MOV.U32 R7, RZ, RZ, RZ ;  /* 0x000000ffff077224 */ /* 0x000fe200078e00ff */
[----:B------:R-:W-:Y:S02]  /*05a0*/  IADD3 R0, PT, PT, R6, R11, R0 ;  /* 0x0000000b06007210 */ /* 0x000fe40007ffe000 */
[----:B------:R-:W-:Y:S02]  /*05b0*/  @!P3 SEL R7, RZ, 0x1, P5 ;  /* 0x00000001ff07b807 */ /* 0x000fe40002800000 */
[----:B------:R-:W-:-:S02]  /*05c0*/  @P2 SEL R10, RZ, 0x1, P6 ;  /* 0x00000001ff0a2807 */ /* 0x000fc40003000000 */
[----:B------:R-:W-:Y:S02]  /*05d0*/  @!P1 ISETP.NE.AND P2, PT, R2, 0x31, PT ;  /* 0x000000310200980c */ /* 0x000fe40003f45270 */
[----:B------:R-:W-:Y:S01]  /*05e0*/  IADD3 R7, PT, PT, R10, R0, R7 ;  /* 0x000000000a077210 */ /* 0x000fe20007ffe007 */
[----:B------:R-:W-:Y:S01]  /*05f0*/  IMAD.MOV.U32 R0, RZ, RZ, RZ ;  /* 0x000000ffff007224 */ /* 0x000fe200078e00ff */
[----:B------:R-:W-:Y:S02]  /*0600*/  @!P1 SEL R0, RZ, 0x1, P2 ;  /* 0x00000001ff009807 */ /* 0x000fe40001000000 */
[----:B-----5:R-:W-:Y:S02]  /*0610*/  ISETP.NE.AND P1, PT, R18, 0x31, PT ;  /* 0x000000311200780c */ /* 0x020fe40003f25270 */
[----:B------:R-:W-:Y:S02]  /*0620*/  @P4 ISETP.NE.AND P3, PT, R12, 0x31, PT ;  /* 0x000000310c00480c */ /* 0x000fe40003f65270 */
[----:B------:R-:W-:-:S02]  /*0630*/  CS2R R2, SRZ ;  /* 0x0000000000027805 */ /* 0x000fc4000001ff00 */
[----:B------:R-:W-:Y:S02]  /*0640*/  @!P0 ISETP.NE.AND P5, PT, R4, 0x31, PT ;  /* 0x000000310400880c */ /* 0x000fe40003fa5270 */
[----:B------:R-:W-:Y:S02]  /*0650*/  @P4 SEL R3, RZ, 0x1, P3 ;  /* 0x00000001ff034807 */ /* 0x000fe40001800000 */
[----:B------:R-:W-:Y:S02]  /*0660*/  @!P0 SEL R2, RZ, 0x1, P5 ;  /* 0x00000001ff028807 */ /* 0x000fe40002800000 */
[----:B------:R-:W-:-:S05]  /*0670*/  IADD3 R3, PT, PT, R3, R7, R0 ;  /* 0x0000000703037210 */ /* 0x000fca0007ffe000 */
[----:B------:R-:W-:Y:S01]  /*0680*/  IMAD.IADD R2, R3, 0x1, R2 ;  /* 0x0000000103027824 */ /* 0x000fe200078e0202 */
[----:B------:R-:W-:Y:S06]  /*0690*/  @P1 BRA `(.L_x_1) ;  /* 0x00000000001c1947 */ /* 0x000fec0003800000 */
[----:B------:R-:W-:Y:S01]  /*06a0*/  ISETP.GE.U32.AND P0, PT, R2, 0x2, PT ;  /* 0x000000020200780c */ /* 0x000fe20003f06070 */
[----:B------:R-:W-:-:S12]  /*06b0*/  IMAD.MOV.U32 R4, RZ, RZ, 0x30 ;  /* 0x00000030ff047424 */ /* 0x000fd800078e00ff */
[----:B------:R-:W-:Y:S05]  /*06c0*/  @!P0 BRA `(.L_x_2) ;  /* 0x00000000001c8947 */ /* 0x000fea0003800000 */
[----:B------:R-:W-:Y:S01]  /*06d0*/  IMAD.MOV.U32 R4, RZ, RZ, 0x30 ;  /* 0x00000030ff047424 */ /* 0x000fe200078e00ff */
[----:B------:R-:W-:-:S04]  /*06e0*/  ISETP.GE.U32.AND P0, PT, R2, 0x4, PT ;  /* 0x000000040200780c */ /* 0x000fc80003f06070 */
[----:B------:R-:W-:Y:S01]  /*06f0*/  SEL R4, R4, 0x31, P0 ;  /* 0x0000003104047807 */ /* 0x000fe20000000000 */
[----:B------:R-:W-:Y:S08]  /*0700*/  BRA `(.L_x_2) ;  /* 0x00000000000c7947 */ /* 0x000ff00003800000 */
.L_x_1:
[----:B------:R-:W-:Y:S01]  /*0710*/  IMAD.MOV.U32 R4, RZ, RZ, 0x30 ;  /* 0x00000030ff047424 */ /* 0x000fe200078e00ff */
[----:B------:R-:W-:-:S04]  /*0720*/  ISETP.NE.AND P0, PT, R2, 0x3, PT ;  /* 0x000000030200780c */ /* 0x000fc80003f05270 */
[----:B------:R-:W-:-:S09]  /*0730*/  SEL R4, R4, 0x31, P0 ;  /* 0x0000003104047807 */ /* 0x000fd20000000000 */
.L_x_2:
[----:B------:R-:W-:Y:S05]  /*0740*/  BSYNC.RECONVERGENT B0 ;  /* 0x0000000000007941 */ /* 0x000fea0003800200 */
.L_x_0:
[----:B------:R-:W0:Y:S02]  /*0750*/  LDCU.64 UR6, c[0x0][0x388] ;  /* 0x00007100ff0677ac */ /* 0x000e240008000a00 */
[----:B0-----:R-:W-:-:S04]  /*0760*/  IADD3 R8, P0, PT, R8, UR6, RZ ;  /* 0x0000000608087c10 */ /* 0x001fc8000ff1e0ff */
[----:B------:R-:W-:-:S05]  /*0770*/  IADD3.X R9, PT, PT, R9, UR7, RZ, P0, !PT ;  /* 0x0000000709097c10 */ /* 0x000fca00087fe4ff */
[----:B------:R-:W-:Y:S01]  /*0780*/  STG.E.U8 desc[UR4][R8.64], R4 ;  /* 0x0000000408007986 */ /* 0x000fe2000c101104 */
[----:B------:R-:W-:Y:S05]  /*0790*/  EXIT ;  /* 0x000000000000794d */ /* 0x000fea0003800000 */
.L_x_3:
[----:B------:R-:W-:-:S00]  /*07a0*/  BRA `(.L_x_3) ;  /* 0xfffffffc00fc7947 */ /* 0x000fc0000383ffff */
[----:B------:R-:W-:-:S00]  /*07b0*/  NOP ;  /* 0x0000000000007918 */ /* 0x000fc00000000000 */
        /* <DEDUP_REMOVED lines=12> */
.L_x_4:


//--------------------- .nv.shared.reserved.0     --------------------------
	.section	.nv.shared.reserved.0,"aw",@nobits
	.weak		__nv_reservedSMEM_offset_0_alias
	.size		__nv_reservedSMEM_offset_0_alias, 0, 64
	.other		__nv_reservedSMEM_offset_0_alias,@"STO_CUDA_RESERVED_SHARED STV_DEFAULT"
__nv_reservedSMEM_offset_0_alias:
	.zero		0
	.zero		64


//--------------------- .nv.constant0._Z9evolutionPcS_i --------------------------
	.section	.nv.constant0._Z9evolutionPcS_i,"a",@progbits
	.sectionflags	@""
	.align	4
.nv.constant0._Z9evolutionPcS_i:
	.zero		916


//--------------------- SYMBOLS --------------------------

	.type		.nv.reservedSmem.offset0,@object
	.size		.nv.reservedSmem.offset0,0x4
